//
// Generated by NVIDIA NVVM Compiler
//
// Compiler Build ID: CL-36424714
// Cuda compilation tools, release 13.0, V13.0.88
// Based on NVVM 20.0.0
//

.version 9.0
.target sm_100
.address_size 64

	// .globl	_Z15matrixMulSharedPfPKfS1_i
// _ZZ15matrixMulSharedPfPKfS1_iE7sharedA has been demoted
// _ZZ15matrixMulSharedPfPKfS1_iE7sharedB has been demoted

.visible .entry _Z15matrixMulSharedPfPKfS1_i(
	.param .u64 .ptr .align 1 _Z15matrixMulSharedPfPKfS1_i_param_0,
	.param .u64 .ptr .align 1 _Z15matrixMulSharedPfPKfS1_i_param_1,
	.param .u64 .ptr .align 1 _Z15matrixMulSharedPfPKfS1_i_param_2,
	.param .u32 _Z15matrixMulSharedPfPKfS1_i_param_3
)
{
	.reg .pred 	%p<4>;
	.reg .b32 	%r<38>;
	.reg .b32 	%f<105>;
	.reg .b64 	%rd<13>;
	// demoted variable
	.shared .align 4 .b8 _ZZ15matrixMulSharedPfPKfS1_iE7sharedA[4096];
	// demoted variable
	.shared .align 4 .b8 _ZZ15matrixMulSharedPfPKfS1_iE7sharedB[4096];
	ld.param.u64 	%rd3, [_Z15matrixMulSharedPfPKfS1_i_param_0];
	ld.param.u64 	%rd4, [_Z15matrixMulSharedPfPKfS1_i_param_1];
	ld.param.u64 	%rd5, [_Z15matrixMulSharedPfPKfS1_i_param_2];
	ld.param.u32 	%r20, [_Z15matrixMulSharedPfPKfS1_i_param_3];
	mov.u32 	%r21, %ctaid.y;
	shl.b32 	%r22, %r21, 5;
	mov.u32 	%r1, %tid.y;
	add.s32 	%r2, %r22, %r1;
	mov.u32 	%r23, %ctaid.x;
	shl.b32 	%r3, %r23, 5;
	mov.u32 	%r4, %tid.x;
	add.s32 	%r5, %r3, %r4;
	setp.lt.s32 	%p1, %r20, 32;
	mov.f32 	%f104, 0f00000000;
	@%p1 bra 	$L__BB0_3;
	shl.b32 	%r24, %r1, 7;
	mov.u32 	%r25, _ZZ15matrixMulSharedPfPKfS1_iE7sharedA;
	add.s32 	%r6, %r25, %r24;
	shl.b32 	%r26, %r4, 2;
	add.s32 	%r7, %r6, %r26;
	mov.u32 	%r27, _ZZ15matrixMulSharedPfPKfS1_iE7sharedB;
	add.s32 	%r9, %r27, %r26;
	add.s32 	%r8, %r9, %r24;
	shr.s32 	%r28, %r20, 31;
	shr.u32 	%r29, %r28, 27;
	add.s32 	%r30, %r20, %r29;
	shr.s32 	%r31, %r30, 5;
	neg.s32 	%r37, %r31;
	mad.lo.s32 	%r36, %r20, %r2, %r4;
	mad.lo.s32 	%r32, %r1, %r20, %r4;
	add.s32 	%r35, %r32, %r3;
	shl.b32 	%r13, %r20, 5;
	cvta.to.global.u64 	%rd1, %rd4;
	cvta.to.global.u64 	%rd2, %rd5;
	mov.f32 	%f104, 0f00000000;
$L__BB0_2:
	mul.wide.u32 	%rd6, %r36, 4;
	add.s64 	%rd7, %rd1, %rd6;
	ld.global.f32 	%f6, [%rd7];
	st.shared.f32 	[%r7], %f6;
	mul.wide.u32 	%rd8, %r35, 4;
	add.s64 	%rd9, %rd2, %rd8;
	ld.global.f32 	%f7, [%rd9];
	st.shared.f32 	[%r8], %f7;
	bar.sync 	0;
	ld.shared.f32 	%f8, [%r6];
	ld.shared.f32 	%f9, [%r9];
	fma.rn.f32 	%f10, %f8, %f9, %f104;
	ld.shared.f32 	%f11, [%r6+4];
	ld.shared.f32 	%f12, [%r9+128];
	fma.rn.f32 	%f13, %f11, %f12, %f10;
	ld.shared.f32 	%f14, [%r6+8];
	ld.shared.f32 	%f15, [%r9+256];
	fma.rn.f32 	%f16, %f14, %f15, %f13;
	ld.shared.f32 	%f17, [%r6+12];
	ld.shared.f32 	%f18, [%r9+384];
	fma.rn.f32 	%f19, %f17, %f18, %f16;
	ld.shared.f32 	%f20, [%r6+16];
	ld.shared.f32 	%f21, [%r9+512];
	fma.rn.f32 	%f22, %f20, %f21, %f19;
	ld.shared.f32 	%f23, [%r6+20];
	ld.shared.f32 	%f24, [%r9+640];
	fma.rn.f32 	%f25, %f23, %f24, %f22;
	ld.shared.f32 	%f26, [%r6+24];
	ld.shared.f32 	%f27, [%r9+768];
	fma.rn.f32 	%f28, %f26, %f27, %f25;
	ld.shared.f32 	%f29, [%r6+28];
	ld.shared.f32 	%f30, [%r9+896];
	fma.rn.f32 	%f31, %f29, %f30, %f28;
	ld.shared.f32 	%f32, [%r6+32];
	ld.shared.f32 	%f33, [%r9+1024];
	fma.rn.f32 	%f34, %f32, %f33, %f31;
	ld.shared.f32 	%f35, [%r6+36];
	ld.shared.f32 	%f36, [%r9+1152];
	fma.rn.f32 	%f37, %f35, %f36, %f34;
	ld.shared.f32 	%f38, [%r6+40];
	ld.shared.f32 	%f39, [%r9+1280];
	fma.rn.f32 	%f40, %f38, %f39, %f37;
	ld.shared.f32 	%f41, [%r6+44];
	ld.shared.f32 	%f42, [%r9+1408];
	fma.rn.f32 	%f43, %f41, %f42, %f40;
	ld.shared.f32 	%f44, [%r6+48];
	ld.shared.f32 	%f45, [%r9+1536];
	fma.rn.f32 	%f46, %f44, %f45, %f43;
	ld.shared.f32 	%f47, [%r6+52];
	ld.shared.f32 	%f48, [%r9+1664];
	fma.rn.f32 	%f49, %f47, %f48, %f46;
	ld.shared.f32 	%f50, [%r6+56];
	ld.shared.f32 	%f51, [%r9+1792];
	fma.rn.f32 	%f52, %f50, %f51, %f49;
	ld.shared.f32 	%f53, [%r6+60];
	ld.shared.f32 	%f54, [%r9+1920];
	fma.rn.f32 	%f55, %f53, %f54, %f52;
	ld.shared.f32 	%f56, [%r6+64];
	ld.shared.f32 	%f57, [%r9+2048];
	fma.rn.f32 	%f58, %f56, %f57, %f55;
	ld.shared.f32 	%f59, [%r6+68];
	ld.shared.f32 	%f60, [%r9+2176];
	fma.rn.f32 	%f61, %f59, %f60, %f58;
	ld.shared.f32 	%f62, [%r6+72];
	ld.shared.f32 	%f63, [%r9+2304];
	fma.rn.f32 	%f64, %f62, %f63, %f61;
	ld.shared.f32 	%f65, [%r6+76];
	ld.shared.f32 	%f66, [%r9+2432];
	fma.rn.f32 	%f67, %f65, %f66, %f64;
	ld.shared.f32 	%f68, [%r6+80];
	ld.shared.f32 	%f69, [%r9+2560];
	fma.rn.f32 	%f70, %f68, %f69, %f67;
	ld.shared.f32 	%f71, [%r6+84];
	ld.shared.f32 	%f72, [%r9+2688];
	fma.rn.f32 	%f73, %f71, %f72, %f70;
	ld.shared.f32 	%f74, [%r6+88];
	ld.shared.f32 	%f75, [%r9+2816];
	fma.rn.f32 	%f76, %f74, %f75, %f73;
	ld.shared.f32 	%f77, [%r6+92];
	ld.shared.f32 	%f78, [%r9+2944];
	fma.rn.f32 	%f79, %f77, %f78, %f76;
	ld.shared.f32 	%f80, [%r6+96];
	ld.shared.f32 	%f81, [%r9+3072];
	fma.rn.f32 	%f82, %f80, %f81, %f79;
	ld.shared.f32 	%f83, [%r6+100];
	ld.shared.f32 	%f84, [%r9+3200];
	fma.rn.f32 	%f85, %f83, %f84, %f82;
	ld.shared.f32 	%f86, [%r6+104];
	ld.shared.f32 	%f87, [%r9+3328];
	fma.rn.f32 	%f88, %f86, %f87, %f85;
	ld.shared.f32 	%f89, [%r6+108];
	ld.shared.f32 	%f90, [%r9+3456];
	fma.rn.f32 	%f91, %f89, %f90, %f88;
	ld.shared.f32 	%f92, [%r6+112];
	ld.shared.f32 	%f93, [%r9+3584];
	fma.rn.f32 	%f94, %f92, %f93, %f91;
	ld.shared.f32 	%f95, [%r6+116];
	ld.shared.f32 	%f96, [%r9+3712];
	fma.rn.f32 	%f97, %f95, %f96, %f94;
	ld.shared.f32 	%f98, [%r6+120];
	ld.shared.f32 	%f99, [%r9+3840];
	fma.rn.f32 	%f100, %f98, %f99, %f97;
	ld.shared.f32 	%f101, [%r6+124];
	ld.shared.f32 	%f102, [%r9+3968];
	fma.rn.f32 	%f104, %f101, %f102, %f100;
	bar.sync 	0;
	add.s32 	%r37, %r37, 1;
	setp.ne.s32 	%p2, %r37, 0;
	add.s32 	%r36, %r36, 32;
	add.s32 	%r35, %r35, %r13;
	@%p2 bra 	$L__BB0_2;
$L__BB0_3:
	max.s32 	%r33, %r2, %r5;
	setp.ge.s32 	%p3, %r33, %r20;
	@%p3 bra 	$L__BB0_5;
	mad.lo.s32 	%r34, %r20, %r2, %r5;
	cvta.to.global.u64 	%rd10, %rd3;
	mul.wide.s32 	%rd11, %r34, 4;
	add.s64 	%rd12, %rd10, %rd11;
	st.global.f32 	[%rd12], %f104;
$L__BB0_5:
	ret;

}


// ===== COMPILED SASS (sm_100) =====

	.target	sm_100

	.elftype	@"ET_EXEC"


//--------------------- .note.nv.tkinfo           --------------------------
	.section	.note.nv.tkinfo,"",@"SHT_NOTE"
	.sectionflags	@"SHF_NOTE_NV_TKINFO"
	.tkinfo
        /*0018*/ 	.word	0x00000002
        /*0030*/ 	.string	""
        /*0030*/ 	.string	"ptxas"
        /*0030*/ 	.string	"Cuda compilation tools, release 13.0, V13.0.88"
        /*0030*/ 	.string	"Build cuda_13.0.r13.0/compiler.36424714_0"
        /*0030*/ 	.string	"-arch sm_100 -m 64 "



//--------------------- .note.nv.cuinfo           --------------------------
	.section	.note.nv.cuinfo,"",@"SHT_NOTE"
	.sectionflags	@"SHF_NOTE_NV_CUINFO"
        /*0018*/ 	.short	0x0002
        /*001a*/ 	.short	0x0064
        /*001c*/ 	.short	0x0082
	.zero		2


//--------------------- .nv.info                  --------------------------
	.section	.nv.info,"",@"SHT_CUDA_INFO"
	.align	4


	//----- nvinfo : EIATTR_REGCOUNT
	.align		4
        /*0000*/ 	.byte	0x04, 0x2f
        /*0002*/ 	.short	(.L_1 - .L_0)
	.align		4
.L_0:
        /*0004*/ 	.word	index@(_Z15matrixMulSharedPfPKfS1_i)
        /*0008*/ 	.word	0x0000001e


	//----- nvinfo : EIATTR_FRAME_SIZE
	.align		4
.L_1:
        /*000c*/ 	.byte	0x04, 0x11
        /*000e*/ 	.short	(.L_3 - .L_2)
	.align		4
.L_2:
        /*0010*/ 	.word	index@(_Z15matrixMulSharedPfPKfS1_i)
        /*0014*/ 	.word	0x00000000


	//----- nvinfo : EIATTR_MIN_STACK_SIZE
	.align		4
.L_3:
        /*0018*/ 	.byte	0x04, 0x12
        /*001a*/ 	.short	(.L_5 - .L_4)
	.align		4
.L_4:
        /*001c*/ 	.word	index@(_Z15matrixMulSharedPfPKfS1_i)
        /*0020*/ 	.word	0x00000000
.L_5:


//--------------------- .nv.compat                --------------------------
	.section	.nv.compat,"",@"SHT_CUDA_COMPAT_INFO"
	.align	4
        /*0000*/ 	.byte	0x02, 0x09, 0x00, 0x00, 0x02, 0x02, 0x01, 0x00, 0x02, 0x05, 0x05, 0x00, 0x03, 0x07, 0x01, 0x01
        /*0010*/ 	.byte	0x02, 0x03, 0x00, 0x00, 0x02, 0x06, 0x01, 0x00, 0x04, 0x0b, 0x08, 0x00, 0x09, 0x00, 0x00, 0x00
        /*0020*/ 	.byte	0x00, 0x00, 0x00, 0x00


//--------------------- .nv.info._Z15matrixMulSharedPfPKfS1_i --------------------------
	.section	.nv.info._Z15matrixMulSharedPfPKfS1_i,"",@"SHT_CUDA_INFO"
	.sectionflags	@""
	.align	4


	//----- nvinfo : EIATTR_CUDA_API_VERSION
	.align		4
        /*0000*/ 	.byte	0x04, 0x37
        /*0002*/ 	.short	(.L_7 - .L_6)
.L_6:
        /*0004*/ 	.word	0x00000082


	//----- nvinfo : EIATTR_KPARAM_INFO
	.align		4
.L_7:
        /*0008*/ 	.byte	0x04, 0x17
        /*000a*/ 	.short	(.L_9 - .L_8)
.L_8:
        /*000c*/ 	.word	0x00000000
        /*0010*/ 	.short	0x0003
        /*0012*/ 	.short	0x0018
        /*0014*/ 	.byte	0x00, 0xf0, 0x11, 0x00


	//----- nvinfo : EIATTR_KPARAM_INFO
	.align		4
.L_9:
        /*0018*/ 	.byte	0x04, 0x17
        /*001a*/ 	.short	(.L_11 - .L_10)
.L_10:
        /*001c*/ 	.word	0x00000000
        /*0020*/ 	.short	0x0002
        /*0022*/ 	.short	0x0010
        /*0024*/ 	.byte	0x00, 0xf5, 0x21, 0x00


	//----- nvinfo : EIATTR_KPARAM_INFO
	.align		4
.L_11:
        /*0028*/ 	.byte	0x04, 0x17
        /*002a*/ 	.short	(.L_13 - .L_12)
.L_12:
        /*002c*/ 	.word	0x00000000
        /*0030*/ 	.short	0x0001
        /*0032*/ 	.short	0x0008
        /*0034*/ 	.byte	0x00, 0xf5, 0x21, 0x00


	//----- nvinfo : EIATTR_KPARAM_INFO
	.align		4
.L_13:
        /*0038*/ 	.byte	0x04, 0x17
        /*003a*/ 	.short	(.L_15 - .L_14)
.L_14:
        /*003c*/ 	.word	0x00000000
        /*0040*/ 	.short	0x0000
        /*0042*/ 	.short	0x0000
        /*0044*/ 	.byte	0x00, 0xf5, 0x21, 0x00


	//----- nvinfo : EIATTR_SPARSE_MMA_MASK
	.align		4
.L_15:
        /*0048*/ 	.byte	0x03, 0x50
        /*004a*/ 	.short	0x0000


	//----- nvinfo : EIATTR_MAXREG_COUNT
	.align		4
        /*004c*/ 	.byte	0x03, 0x1b
        /*004e*/ 	.short	0x00ff


	//----- nvinfo : EIATTR_NUM_BARRIERS
	.align		4
        /*0050*/ 	.byte	0x02, 0x4c
        /*0052*/ 	.byte	0x01
	.zero		1


	//----- nvinfo : EIATTR_MERCURY_ISA_VERSION
	.align		4
        /*0054*/ 	.byte	0x03, 0x5f
        /*0056*/ 	.short	0x0101


	//----- nvinfo : EIATTR_VRC_CTA_INIT_COUNT
	.align		4
        /*0058*/ 	.byte	0x02, 0x4a
	.zero		1
	.zero		1


	//----- nvinfo : EIATTR_EXIT_INSTR_OFFSETS
	.align		4
        /*005c*/ 	.byte	0x04, 0x1c
        /*005e*/ 	.short	(.L_17 - .L_16)


	//   ....[0]....
.L_16:
        /*0060*/ 	.word	0x00000760


	//   ....[1]....
        /*0064*/ 	.word	0x000007b0


	//----- nvinfo : EIATTR_CBANK_PARAM_SIZE
	.align		4
.L_17:
        /*0068*/ 	.byte	0x03, 0x19
        /*006a*/ 	.short	0x001c


	//----- nvinfo : EIATTR_PARAM_CBANK
	.align		4
        /*006c*/ 	.byte	0x04, 0x0a
        /*006e*/ 	.short	(.L_19 - .L_18)
	.align		4
.L_18:
        /*0070*/ 	.word	index@(.nv.constant0._Z15matrixMulSharedPfPKfS1_i)
        /*0074*/ 	.short	0x0380
        /*0076*/ 	.short	0x001c


	//----- nvinfo : EIATTR_SW_WAR
	.align		4
.L_19:
        /*0078*/ 	.byte	0x04, 0x36
        /*007a*/ 	.short	(.L_21 - .L_20)
.L_20:
        /*007c*/ 	.word	0x00000008
.L_21:


//--------------------- .nv.callgraph             --------------------------
	.section	.nv.callgraph,"",@"SHT_CUDA_CALLGRAPH"
	.align	4
	.sectionentsize	8
	.align		4
        /*0000*/ 	.word	0x00000000
	.align		4
        /*0004*/ 	.word	0xffffffff
	.align		4
        /*0008*/ 	.word	0x00000000
	.align		4
        /*000c*/ 	.word	0xfffffffe
	.align		4
        /*0010*/ 	.word	0x00000000
	.align		4
        /*0014*/ 	.word	0xfffffffd
	.align		4
        /*0018*/ 	.word	0x00000000
	.align		4
        /*001c*/ 	.word	0xfffffffc


//--------------------- .text._Z15matrixMulSharedPfPKfS1_i --------------------------
	.section	.text._Z15matrixMulSharedPfPKfS1_i,"ax",@progbits
	.align	128
        .global         _Z15matrixMulSharedPfPKfS1_i
        .type           _Z15matrixMulSharedPfPKfS1_i,@function
        .size           _Z15matrixMulSharedPfPKfS1_i,(.L_x_3 - _Z15matrixMulSharedPfPKfS1_i)
        .other          _Z15matrixMulSharedPfPKfS1_i,@"STO_CUDA_ENTRY STV_DEFAULT"
_Z15matrixMulSharedPfPKfS1_i:
.text._Z15matrixMulSharedPfPKfS1_i:
[----:B------:R-:W-:Y:S01]  /*0000*/  LDC R1, c[0x0][0x37c] ;  /* 0x0000df00ff017b82 */ /* 0x000fe20000000800 */
[----:B------:R-:W0:Y:S07]  /*0010*/  S2R R18, SR_CTAID.Y ;  /* 0x0000000000127919 */ /* 0x000e2e0000002600 */
[----:B------:R-:W1:Y:S01]  /*0020*/  LDC R0, c[0x0][0x398] ;  /* 0x0000e600ff007b82 */ /* 0x000e620000000800 */
[----:B------:R-:W2:Y:S01]  /*0030*/  LDCU.64 UR8, c[0x0][0x358] ;  /* 0x00006b00ff0877ac */ /* 0x000ea20008000a00 */
[----:B------:R-:W-:Y:S01]  /*0040*/  HFMA2 R19, -RZ, RZ, 0, 0 ;  /* 0x00000000ff137431 */ /* 0x000fe200000001ff */
[----:B------:R-:W0:Y:S01]  /*0050*/  S2R R5, SR_TID.Y ;  /* 0x0000000000057919 */ /* 0x000e220000002200 */
[----:B------:R-:W3:Y:S01]  /*0060*/  S2R R7, SR_CTAID.X ;  /* 0x0000000000077919 */ /* 0x000ee20000002500 */
[----:B------:R-:W3:Y:S01]  /*0070*/  S2R R9, SR_TID.X ;  /* 0x0000000000097919 */ /* 0x000ee20000002100 */
[----:B-1----:R-:W-:-:S02]  /*0080*/  ISETP.GE.AND P1, PT, R0, 0x20, PT ;  /* 0x000000200000780c */ /* 0x002fc40003f26270 */
[----:B0-----:R-:W-:Y:S02]  /*0090*/  LEA R18, R18, R5, 0x5 ;  /* 0x0000000512127211 */ /* 0x001fe400078e28ff */
[----:B---3--:R-:W-:-:S04]  /*00a0*/  LEA R17, R7, R9, 0x5 ;  /* 0x0000000907117211 */ /* 0x008fc800078e28ff */
[----:B------:R-:W-:-:S04]  /*00b0*/  VIMNMX R3, PT, PT, R18, R17, !PT ;  /* 0x0000001112037248 */ /* 0x000fc80007fe0100 */
[----:B------:R-:W-:Y:S01]  /*00c0*/  ISETP.GE.AND P0, PT, R3, R0, PT ;  /* 0x000000000300720c */ /* 0x000fe20003f06270 */
[----:B--2---:R-:W-:-:S12]  /*00d0*/  @!P1 BRA `(.L_x_0) ;  /* 0x0000000400a09947 */ /* 0x004fd80003800000 */
[----:B------:R-:W0:Y:S01]  /*00e0*/  S2UR UR6, SR_CgaCtaId ;  /* 0x00000000000679c3 */ /* 0x000e220000008800 */
[----:B------:R-:W-:Y:S01]  /*00f0*/  UMOV UR4, 0x400 ;  /* 0x0000040000047882 */ /* 0x000fe20000000000 */
[----:B------:R-:W-:Y:S01]  /*0100*/  SHF.R.S32.HI R3, RZ, 0x1f, R0 ;  /* 0x0000001fff037819 */ /* 0x000fe20000011400 */
[----:B------:R-:W-:Y:S01]  /*0110*/  UIADD3 UR5, UPT, UPT, UR4, 0x1000, URZ ;  /* 0x0000100004057890 */ /* 0x000fe2000fffe0ff */
[-CC-:B------:R-:W-:Y:S01]  /*0120*/  IMAD R2, R5, R0.reuse, R9.reuse ;  /* 0x0000000005027224 */ /* 0x180fe200078e0209 */
[----:B------:R-:W-:Y:S02]  /*0130*/  MOV R19, RZ ;  /* 0x000000ff00137202 */ /* 0x000fe40000000f00 */
[----:B------:R-:W-:Y:S01]  /*0140*/  LEA.HI R4, R3, R0, RZ, 0x5 ;  /* 0x0000000003047211 */ /* 0x000fe200078f28ff */
[----:B------:R-:W1:Y:S01]  /*0150*/  LDC.64 R22, c[0x0][0x388] ;  /* 0x0000e200ff167b82 */ /* 0x000e620000000a00 */
[----:B------:R-:W-:Y:S01]  /*0160*/  LEA R3, R7, R2, 0x5 ;  /* 0x0000000207037211 */ /* 0x000fe200078e28ff */
[----:B------:R-:W-:Y:S01]  /*0170*/  IMAD R2, R18, R0, R9 ;  /* 0x0000000012027224 */ /* 0x000fe200078e0209 */
[----:B------:R-:W-:-:S04]  /*0180*/  SHF.R.S32.HI R4, RZ, 0x5, R4 ;  /* 0x00000005ff047819 */ /* 0x000fc80000011404 */
[----:B------:R-:W-:Y:S01]  /*0190*/  IADD3 R4, PT, PT, -R4, RZ, RZ ;  /* 0x000000ff04047210 */ /* 0x000fe20007ffe1ff */
[----:B------:R-:W2:Y:S01]  /*01a0*/  LDC.64 R20, c[0x0][0x390] ;  /* 0x0000e400ff147b82 */ /* 0x000ea20000000a00 */
[----:B0-----:R-:W-:Y:S02]  /*01b0*/  ULEA UR4, UR6, UR4, 0x18 ;  /* 0x0000000406047291 */ /* 0x001fe4000f8ec0ff */
[----:B------:R-:W-:-:S04]  /*01c0*/  ULEA UR5, UR6, UR5, 0x18 ;  /* 0x0000000506057291 */ /* 0x000fc8000f8ec0ff */
[----:B------:R-:W-:Y:S02]  /*01d0*/  LEA R16, R5, UR4, 0x7 ;  /* 0x0000000405107c11 */ /* 0x000fe4000f8e38ff */
[C---:B------:R-:W-:Y:S02]  /*01e0*/  LEA R6, R9.reuse, UR5, 0x2 ;  /* 0x0000000509067c11 */ /* 0x040fe4000f8e10ff */
[----:B------:R-:W-:Y:S02]  /*01f0*/  LEA R7, R9, R16, 0x2 ;  /* 0x0000001009077211 */ /* 0x000fe400078e10ff */
[----:B------:R-:W-:-:S07]  /*0200*/  LEA R5, R5, R6, 0x7 ;  /* 0x0000000605057211 */ /* 0x000fce00078e38ff */
.L_x_1:
[----:B-1----:R-:W-:-:S04]  /*0210*/  IMAD.WIDE.U32 R8, R2, 0x4, R22 ;  /* 0x0000000402087825 */ /* 0x002fc800078e0016 */
[----:B--2---:R-:W-:Y:S02]  /*0220*/  IMAD.WIDE.U32 R10, R3, 0x4, R20 ;  /* 0x00000004030a7825 */ /* 0x004fe400078e0014 */
[----:B------:R-:W2:Y:S04]  /*0230*/  LDG.E R8, desc[UR8][R8.64] ;  /* 0x0000000808087981 */ /* 0x000ea8000c1e1900 */
[----:B------:R-:W3:Y:S01]  /*0240*/  LDG.E R24, desc[UR8][R10.64] ;  /* 0x000000080a187981 */ /* 0x000ee2000c1e1900 */
[----:B------:R-:W-:Y:S02]  /*0250*/  IADD3 R4, PT, PT, R4, 0x1, RZ ;  /* 0x0000000104047810 */ /* 0x000fe40007ffe0ff */
[----:B------:R-:W-:Y:S02]  /*0260*/  IADD3 R2, PT, PT, R2, 0x20, RZ ;  /* 0x0000002002027810 */ /* 0x000fe40007ffe0ff */
[----:B------:R-:W-:-:S02]  /*0270*/  ISETP.NE.AND P1, PT, R4, RZ, PT ;  /* 0x000000ff0400720c */ /* 0x000fc40003f25270 */
[----:B------:R-:W-:Y:S01]  /*0280*/  LEA R3, R0, R3, 0x5 ;  /* 0x0000000300037211 */ /* 0x000fe200078e28ff */
[----:B--2---:R-:W-:Y:S04]  /*0290*/  STS [R7], R8 ;  /* 0x0000000807007388 */ /* 0x004fe80000000800 */
[----:B---3--:R-:W-:Y:S01]  /*02a0*/  STS [R5], R24 ;  /* 0x0000001805007388 */ /* 0x008fe20000000800 */
[----:B------:R-:W-:Y:S06]  /*02b0*/  BAR.SYNC.DEFER_BLOCKING 0x0 ;  /* 0x0000000000007b1d */ /* 0x000fec0000010000 */
[----:B------:R-:W-:Y:S04]  /*02c0*/  LDS R26, [R6] ;  /* 0x00000000061a7984 */ /* 0x000fe80000000800 */
[----:B------:R-:W0:Y:S04]  /*02d0*/  LDS.128 R12, [R16] ;  /* 0x00000000100c7984 */ /* 0x000e280000000c00 */
[----:B------:R-:W1:Y:S04]  /*02e0*/  LDS R27, [R6+0x80] ;  /* 0x00008000061b7984 */ /* 0x000e680000000800 */
[----:B------:R-:W2:Y:S04]  /*02f0*/  LDS R25, [R6+0x100] ;  /* 0x0001000006197984 */ /* 0x000ea80000000800 */
[----:B------:R-:W-:Y:S01]  /*0300*/  LDS.128 R8, [R16+0x10] ;  /* 0x0000100010087984 */ /* 0x000fe20000000c00 */
[----:B0-----:R-:W-:-:S03]  /*0310*/  FFMA R12, R12, R26, R19 ;  /* 0x0000001a0c0c7223 */ /* 0x001fc60000000013 */
[----:B------:R-:W0:Y:S01]  /*0320*/  LDS R19, [R6+0x180] ;  /* 0x0001800006137984 */ /* 0x000e220000000800 */
[----:B-1----:R-:W-:-:S03]  /*0330*/  FFMA R26, R27, R13, R12 ;  /* 0x0000000d1b1a7223 */ /* 0x002fc6000000000c */
[----:B------:R-:W1:Y:S01]  /*0340*/  LDS R13, [R6+0x200] ;  /* 0x00020000060d7984 */ /* 0x000e620000000800 */
[----:B--2---:R-:W-:-:S03]  /*0350*/  FFMA R14, R25, R14, R26 ;  /* 0x0000000e190e7223 */ /* 0x004fc6000000001a */
[----:B------:R-:W2:Y:S04]  /*0360*/  LDS R12, [R6+0x280] ;  /* 0x00028000060c7984 */ /* 0x000ea80000000800 */
[----:B------:R-:W-:Y:S01]  /*0370*/  LDS R25, [R6+0x380] ;  /* 0x0003800006197984 */ /* 0x000fe20000000800 */
[----:B0-----:R-:W-:-:S03]  /*0380*/  FFMA R15, R19, R15, R14 ;  /* 0x0000000f130f7223 */ /* 0x001fc6000000000e */
[----:B------:R-:W0:Y:S01]  /*0390*/  LDS R19, [R6+0x300] ;  /* 0x0003000006137984 */ /* 0x000e220000000800 */
[----:B-1----:R-:W-:-:S03]  /*03a0*/  FFMA R13, R8, R13, R15 ;  /* 0x0000000d080d7223 */ /* 0x002fc6000000000f */
[----:B------:R-:W-:Y:S01]  /*03b0*/  LDS R8, [R6+0x480] ;  /* 0x0004800006087984 */ /* 0x000fe20000000800 */
[----:B--2---:R-:W-:-:S03]  /*03c0*/  FFMA R24, R12, R9, R13 ;  /* 0x000000090c187223 */ /* 0x004fc6000000000d */
[----:B------:R-:W-:Y:S04]  /*03d0*/  LDS R9, [R6+0x400] ;  /* 0x0004000006097984 */ /* 0x000fe80000000800 */
[----:B------:R-:W1:Y:S01]  /*03e0*/  LDS.128 R12, [R16+0x20] ;  /* 0x00002000100c7984 */ /* 0x000e620000000c00 */
[----:B0-----:R-:W-:-:S03]  /*03f0*/  FFMA R10, R19, R10, R24 ;  /* 0x0000000a130a7223 */ /* 0x001fc60000000018 */
[----:B------:R-:W0:Y:S01]  /*0400*/  LDS R19, [R6+0x500] ;  /* 0x0005000006137984 */ /* 0x000e220000000800 */
[----:B------:R-:W-:-:S03]  /*0410*/  FFMA R11, R25, R11, R10 ;  /* 0x0000000b190b7223 */ /* 0x000fc6000000000a */
[----:B------:R-:W2:Y:S01]  /*0420*/  LDS R25, [R6+0x580] ;  /* 0x0005800006197984 */ /* 0x000ea20000000800 */
[----:B-1----:R-:W-:-:S03]  /*0430*/  FFMA R9, R12, R9, R11 ;  /* 0x000000090c097223 */ /* 0x002fc6000000000b */
[----:B------:R-:W-:Y:S01]  /*0440*/  LDS R12, [R6+0x680] ;  /* 0x00068000060c7984 */ /* 0x000fe20000000800 */
[----:B------:R-:W-:-:S03]  /*0450*/  FFMA R24, R8, R13, R9 ;  /* 0x0000000d08187223 */ /* 0x000fc60000000009 */
[----:B------:R-:W-:Y:S04]  /*0460*/  LDS R13, [R6+0x600] ;  /* 0x00060000060d7984 */ /* 0x000fe80000000800 */
[----:B------:R-:W1:Y:S01]  /*0470*/  LDS.128 R8, [R16+0x30] ;  /* 0x0000300010087984 */ /* 0x000e620000000c00 */
[----:B0-----:R-:W-:-:S03]  /*0480*/  FFMA R14, R19, R14, R24 ;  /* 0x0000000e130e7223 */ /* 0x001fc60000000018 */
[----:B------:R-:W0:Y:S01]  /*0490*/  LDS R19, [R6+0x700] ;  /* 0x0007000006137984 */ /* 0x000e220000000800 */
[----:B--2---:R-:W-:-:S03]  /*04a0*/  FFMA R15, R25, R15, R14 ;  /* 0x0000000f190f7223 */ /* 0x004fc6000000000e */
        /* <DEDUP_REMOVED lines=16> */
[----:B------:R-:W-:Y:S01]  /*05b0*/  LDS R24, [R6+0xc80] ;  /* 0x000c800006187984 */ /* 0x000fe20000000800 */
[----:B--2---:R-:W-:-:S03]  /*05c0*/  FFMA R15, R25, R15, R14 ;  /* 0x0000000f190f7223 */ /* 0x004fc6000000000e */
[----:B------:R-:W0:Y:S04]  /*05d0*/  LDS R25, [R6+0xb00] ;  /* 0x000b000006197984 */ /* 0x000e280000000800 */
[----:B------:R-:W-:Y:S01]  /*05e0*/  LDS R19, [R6+0xd00] ;  /* 0x000d000006137984 */ /* 0x000fe20000000800 */
[----:B-1----:R-:W-:-:S03]  /*05f0*/  FFMA R13, R8, R13, R15 ;  /* 0x0000000d080d7223 */ /* 0x002fc6000000000f */
[----:B------:R-:W1:Y:S01]  /*0600*/  LDS R8, [R6+0xb80] ;  /* 0x000b800006087984 */ /* 0x000e620000000800 */
[----:B------:R-:W-:-:S03]  /*0610*/  FFMA R26, R12, R9, R13 ;  /* 0x000000090c1a7223 */ /* 0x000fc6000000000d */
[----:B------:R-:W-:Y:S04]  /*0620*/  LDS R9, [R6+0xc00] ;  /* 0x000c000006097984 */ /* 0x000fe80000000800 */
[----:B------:R-:W2:Y:S01]  /*0630*/  LDS.128 R12, [R16+0x60] ;  /* 0x00006000100c7984 */ /* 0x000ea20000000c00 */
[----:B0-----:R-:W-:-:S04]  /*0640*/  FFMA R25, R25, R10, R26 ;  /* 0x0000000a19197223 */ /* 0x001fc8000000001a */
[----:B-1----:R-:W-:Y:S02]  /*0650*/  FFMA R11, R8, R11, R25 ;  /* 0x0000000b080b7223 */ /* 0x002fe40000000019 */
[----:B------:R-:W-:Y:S02]  /*0660*/  LDS R25, [R6+0xf80] ;  /* 0x000f800006197984 */ /* 0x000fe40000000800 */
[----:B--2---:R-:W-:Y:S02]  /*0670*/  FFMA R9, R12, R9, R11 ;  /* 0x000000090c097223 */ /* 0x004fe4000000000b */
[----:B------:R-:W0:Y:S02]  /*0680*/  LDS R12, [R6+0xd80] ;  /* 0x000d8000060c7984 */ /* 0x000e240000000800 */
[----:B------:R-:W-:Y:S02]  /*0690*/  FFMA R26, R24, R13, R9 ;  /* 0x0000000d181a7223 */ /* 0x000fe40000000009 */
[----:B------:R-:W-:Y:S02]  /*06a0*/  LDS R13, [R6+0xe00] ;  /* 0x000e0000060d7984 */ /* 0x000fe40000000800 */
[----:B------:R-:W-:-:S02]  /*06b0*/  FFMA R19, R19, R14, R26 ;  /* 0x0000000e13137223 */ /* 0x000fc4000000001a */
[----:B------:R-:W1:Y:S04]  /*06c0*/  LDS.128 R8, [R16+0x70] ;  /* 0x0000700010087984 */ /* 0x000e680000000c00 */
[----:B------:R-:W2:Y:S04]  /*06d0*/  LDS R24, [R6+0xe80] ;  /* 0x000e800006187984 */ /* 0x000ea80000000800 */
[----:B------:R-:W3:Y:S01]  /*06e0*/  LDS R14, [R6+0xf00] ;  /* 0x000f0000060e7984 */ /* 0x000ee20000000800 */
[----:B0-----:R-:W-:-:S04]  /*06f0*/  FFMA R15, R12, R15, R19 ;  /* 0x0000000f0c0f7223 */ /* 0x001fc80000000013 */
[----:B-1----:R-:W-:-:S04]  /*0700*/  FFMA R13, R8, R13, R15 ;  /* 0x0000000d080d7223 */ /* 0x002fc8000000000f */
[----:B--2---:R-:W-:-:S04]  /*0710*/  FFMA R9, R24, R9, R13 ;  /* 0x0000000918097223 */ /* 0x004fc8000000000d */
[----:B---3--:R-:W-:-:S04]  /*0720*/  FFMA R10, R14, R10, R9 ;  /* 0x0000000a0e0a7223 */ /* 0x008fc80000000009 */
[----:B------:R-:W-:Y:S01]  /*0730*/  FFMA R19, R25, R11, R10 ;  /* 0x0000000b19137223 */ /* 0x000fe2000000000a */
[----:B------:R-:W-:Y:S06]  /*0740*/  BAR.SYNC.DEFER_BLOCKING 0x0 ;  /* 0x0000000000007b1d */ /* 0x000fec0000010000 */
[----:B------:R-:W-:Y:S05]  /*0750*/  @P1 BRA `(.L_x_1) ;  /* 0xfffffff800ac1947 */ /* 0x000fea000383ffff */
.L_x_0:
[----:B------:R-:W-:Y:S05]  /*0760*/  @P0 EXIT ;  /* 0x000000000000094d */ /* 0x000fea0003800000 */
[----:B------:R-:W0:Y:S01]  /*0770*/  LDC.64 R2, c[0x0][0x380] ;  /* 0x0000e000ff027b82 */ /* 0x000e220000000a00 */
[----:B------:R-:W-:-:S04]  /*0780*/  IMAD R17, R18, R0, R17 ;  /* 0x0000000012117224 */ /* 0x000fc800078e0211 */
[----:B0-----:R-:W-:-:S05]  /*0790*/  IMAD.WIDE R2, R17, 0x4, R2 ;  /* 0x0000000411027825 */ /* 0x001fca00078e0202 */
[----:B------:R-:W-:Y:S01]  /*07a0*/  STG.E desc[UR8][R2.64], R19 ;  /* 0x0000001302007986 */ /* 0x000fe2000c101908 */
[----:B------:R-:W-:Y:S05]  /*07b0*/  EXIT ;  /* 0x000000000000794d */ /* 0x000fea0003800000 */
.L_x_2:
[----:B------:R-:W-:-:S00]  /*07c0*/  BRA `(.L_x_2) ;  /* 0xfffffffc00fc7947 */ /* 0x000fc0000383ffff */
[----:B------:R-:W-:-:S00]  /*07d0*/  NOP ;  /* 0x0000000000007918 */ /* 0x000fc00000000000 */
        /* <DEDUP_REMOVED lines=10> */
.L_x_3:


//--------------------- .nv.shared._Z15matrixMulSharedPfPKfS1_i --------------------------
	.section	.nv.shared._Z15matrixMulSharedPfPKfS1_i,"aw",@nobits
	.sectionflags	@""
	.align	4
.nv.shared._Z15matrixMulSharedPfPKfS1_i:
	.zero		9216


//--------------------- .nv.shared.reserved.0     --------------------------
	.section	.nv.shared.reserved.0,"aw",@nobits
	.weak		__nv_reservedSMEM_offset_0_alias
	.size		__nv_reservedSMEM_offset_0_alias, 0, 64
	.other		__nv_reservedSMEM_offset_0_alias,@"STO_CUDA_RESERVED_SHARED STV_DEFAULT"
__nv_reservedSMEM_offset_0_alias:
	.zero		0
	.zero		64


//--------------------- .nv.constant0._Z15matrixMulSharedPfPKfS1_i --------------------------
	.section	.nv.constant0._Z15matrixMulSharedPfPKfS1_i,"a",@progbits
	.sectionflags	@""
	.align	4
.nv.constant0._Z15matrixMulSharedPfPKfS1_i:
	.zero		924


//--------------------- SYMBOLS --------------------------

	.type		.nv.reservedSmem.offset0,@object
	.size		.nv.reservedSmem.offset0,0x4
	.type		.nv.reservedSmem.cap,@object
	.size		.nv.reservedSmem.cap,0x4
